//
// Generated by NVIDIA NVVM Compiler
//
// Compiler Build ID: CL-36424714
// Cuda compilation tools, release 13.0, V13.0.88
// Based on NVVM 20.0.0
//

.version 9.0
.target sm_100
.address_size 64

	// .globl	_Z15lb_keogh_kernelPKfS0_S0_Pfiii
.const .align 4 .b8 d_lower_const[4096];
.const .align 4 .b8 d_upper_const[4096];
.extern .shared .align 16 .b8 s_subject[];

.visible .entry _Z15lb_keogh_kernelPKfS0_S0_Pfiii(
	.param .u64 .ptr .align 1 _Z15lb_keogh_kernelPKfS0_S0_Pfiii_param_0,
	.param .u64 .ptr .align 1 _Z15lb_keogh_kernelPKfS0_S0_Pfiii_param_1,
	.param .u64 .ptr .align 1 _Z15lb_keogh_kernelPKfS0_S0_Pfiii_param_2,
	.param .u64 .ptr .align 1 _Z15lb_keogh_kernelPKfS0_S0_Pfiii_param_3,
	.param .u32 _Z15lb_keogh_kernelPKfS0_S0_Pfiii_param_4,
	.param .u32 _Z15lb_keogh_kernelPKfS0_S0_Pfiii_param_5,
	.param .u32 _Z15lb_keogh_kernelPKfS0_S0_Pfiii_param_6
)
{
	.reg .pred 	%p<26>;
	.reg .b32 	%r<45>;
	.reg .b32 	%f<116>;
	.reg .b64 	%rd<36>;

	ld.param.u64 	%rd6, [_Z15lb_keogh_kernelPKfS0_S0_Pfiii_param_0];
	ld.param.u64 	%rd7, [_Z15lb_keogh_kernelPKfS0_S0_Pfiii_param_1];
	ld.param.u64 	%rd8, [_Z15lb_keogh_kernelPKfS0_S0_Pfiii_param_2];
	ld.param.u64 	%rd9, [_Z15lb_keogh_kernelPKfS0_S0_Pfiii_param_3];
	ld.param.u32 	%r20, [_Z15lb_keogh_kernelPKfS0_S0_Pfiii_param_5];
	ld.param.u32 	%r21, [_Z15lb_keogh_kernelPKfS0_S0_Pfiii_param_6];
	mov.u32 	%r1, %tid.x;
	mov.u32 	%r22, %ctaid.x;
	mov.u32 	%r2, %ntid.x;
	mul.lo.s32 	%r3, %r22, %r2;
	add.s32 	%r4, %r3, %r1;
	add.s32 	%r5, %r20, %r2;
	setp.ge.u32 	%p1, %r1, %r5;
	@%p1 bra 	$L__BB0_5;
	cvta.to.global.u64 	%rd1, %rd6;
	mov.u32 	%r40, %r1;
$L__BB0_2:
	add.s32 	%r7, %r40, %r3;
	setp.ge.s32 	%p2, %r7, %r21;
	mov.f32 	%f109, 0f00000000;
	@%p2 bra 	$L__BB0_4;
	mul.wide.s32 	%rd10, %r7, 4;
	add.s64 	%rd11, %rd1, %rd10;
	ld.global.nc.f32 	%f109, [%rd11];
$L__BB0_4:
	shl.b32 	%r23, %r40, 2;
	mov.u32 	%r24, s_subject;
	add.s32 	%r25, %r24, %r23;
	st.shared.f32 	[%r25], %f109;
	add.s32 	%r40, %r40, %r2;
	setp.lt.u32 	%p3, %r40, %r5;
	@%p3 bra 	$L__BB0_2;
$L__BB0_5:
	bar.sync 	0;
	sub.s32 	%r26, %r21, %r20;
	setp.gt.s32 	%p4, %r4, %r26;
	@%p4 bra 	$L__BB0_16;
	cvta.to.global.u64 	%rd12, %rd7;
	mul.wide.s32 	%rd13, %r4, 4;
	add.s64 	%rd14, %rd12, %rd13;
	ld.global.nc.f32 	%f3, [%rd14];
	cvta.to.global.u64 	%rd15, %rd8;
	add.s64 	%rd16, %rd15, %rd13;
	ld.global.nc.f32 	%f16, [%rd16];
	rcp.rn.f32 	%f4, %f16;
	setp.lt.s32 	%p5, %r20, 1;
	mov.f32 	%f115, 0f00000000;
	@%p5 bra 	$L__BB0_15;
	and.b32  	%r9, %r20, 3;
	setp.lt.u32 	%p6, %r20, 4;
	mov.f32 	%f115, 0f00000000;
	mov.b32 	%r44, 0;
	@%p6 bra 	$L__BB0_10;
	and.b32  	%r44, %r20, 2147483644;
	neg.s32 	%r42, %r44;
	shl.b32 	%r28, %r1, 2;
	mov.u32 	%r29, s_subject;
	add.s32 	%r30, %r28, %r29;
	add.s32 	%r41, %r30, 8;
	mov.u64 	%rd19, d_lower_const;
	add.s64 	%rd35, %rd19, 8;
	mov.u64 	%rd20, d_upper_const;
	add.s64 	%rd34, %rd20, 8;
	mov.f32 	%f115, 0f00000000;
$L__BB0_9:
	.pragma "nounroll";
	ld.shared.f32 	%f20, [%r41+-8];
	sub.f32 	%f21, %f20, %f3;
	mul.f32 	%f22, %f4, %f21;
	ld.const.f32 	%f23, [%rd35+-8];
	sub.f32 	%f24, %f22, %f23;
	ld.const.f32 	%f25, [%rd34+-8];
	sub.f32 	%f26, %f22, %f25;
	setp.gt.f32 	%p7, %f26, 0f00000000;
	mul.f32 	%f27, %f26, %f26;
	selp.f32 	%f28, %f27, 0f00000000, %p7;
	add.f32 	%f29, %f115, %f28;
	setp.lt.f32 	%p8, %f24, 0f00000000;
	mul.f32 	%f30, %f24, %f24;
	selp.f32 	%f31, %f30, 0f00000000, %p8;
	add.f32 	%f32, %f31, %f29;
	ld.shared.f32 	%f33, [%r41+-4];
	sub.f32 	%f34, %f33, %f3;
	mul.f32 	%f35, %f4, %f34;
	ld.const.f32 	%f36, [%rd35+-4];
	sub.f32 	%f37, %f35, %f36;
	ld.const.f32 	%f38, [%rd34+-4];
	sub.f32 	%f39, %f35, %f38;
	setp.gt.f32 	%p9, %f39, 0f00000000;
	mul.f32 	%f40, %f39, %f39;
	selp.f32 	%f41, %f40, 0f00000000, %p9;
	add.f32 	%f42, %f32, %f41;
	setp.lt.f32 	%p10, %f37, 0f00000000;
	mul.f32 	%f43, %f37, %f37;
	selp.f32 	%f44, %f43, 0f00000000, %p10;
	add.f32 	%f45, %f44, %f42;
	ld.shared.f32 	%f46, [%r41];
	sub.f32 	%f47, %f46, %f3;
	mul.f32 	%f48, %f4, %f47;
	ld.const.f32 	%f49, [%rd35];
	sub.f32 	%f50, %f48, %f49;
	ld.const.f32 	%f51, [%rd34];
	sub.f32 	%f52, %f48, %f51;
	setp.gt.f32 	%p11, %f52, 0f00000000;
	mul.f32 	%f53, %f52, %f52;
	selp.f32 	%f54, %f53, 0f00000000, %p11;
	add.f32 	%f55, %f45, %f54;
	setp.lt.f32 	%p12, %f50, 0f00000000;
	mul.f32 	%f56, %f50, %f50;
	selp.f32 	%f57, %f56, 0f00000000, %p12;
	add.f32 	%f58, %f57, %f55;
	ld.shared.f32 	%f59, [%r41+4];
	sub.f32 	%f60, %f59, %f3;
	mul.f32 	%f61, %f4, %f60;
	ld.const.f32 	%f62, [%rd35+4];
	sub.f32 	%f63, %f61, %f62;
	ld.const.f32 	%f64, [%rd34+4];
	sub.f32 	%f65, %f61, %f64;
	setp.gt.f32 	%p13, %f65, 0f00000000;
	mul.f32 	%f66, %f65, %f65;
	selp.f32 	%f67, %f66, 0f00000000, %p13;
	add.f32 	%f68, %f58, %f67;
	setp.lt.f32 	%p14, %f63, 0f00000000;
	mul.f32 	%f69, %f63, %f63;
	selp.f32 	%f70, %f69, 0f00000000, %p14;
	add.f32 	%f115, %f70, %f68;
	add.s32 	%r42, %r42, 4;
	add.s32 	%r41, %r41, 16;
	add.s64 	%rd35, %rd35, 16;
	add.s64 	%rd34, %rd34, 16;
	setp.ne.s32 	%p15, %r42, 0;
	@%p15 bra 	$L__BB0_9;
$L__BB0_10:
	setp.eq.s32 	%p16, %r9, 0;
	@%p16 bra 	$L__BB0_15;
	setp.eq.s32 	%p17, %r9, 1;
	@%p17 bra 	$L__BB0_13;
	add.s32 	%r31, %r44, %r1;
	shl.b32 	%r32, %r31, 2;
	mov.u32 	%r33, s_subject;
	add.s32 	%r34, %r33, %r32;
	ld.shared.f32 	%f72, [%r34];
	sub.f32 	%f73, %f72, %f3;
	mul.f32 	%f74, %f4, %f73;
	mul.wide.u32 	%rd21, %r44, 4;
	mov.u64 	%rd22, d_lower_const;
	add.s64 	%rd23, %rd22, %rd21;
	ld.const.f32 	%f75, [%rd23];
	sub.f32 	%f76, %f74, %f75;
	mov.u64 	%rd24, d_upper_const;
	add.s64 	%rd25, %rd24, %rd21;
	ld.const.f32 	%f77, [%rd25];
	sub.f32 	%f78, %f74, %f77;
	setp.gt.f32 	%p18, %f78, 0f00000000;
	mul.f32 	%f79, %f78, %f78;
	selp.f32 	%f80, %f79, 0f00000000, %p18;
	add.f32 	%f81, %f115, %f80;
	setp.lt.f32 	%p19, %f76, 0f00000000;
	mul.f32 	%f82, %f76, %f76;
	selp.f32 	%f83, %f82, 0f00000000, %p19;
	add.f32 	%f84, %f83, %f81;
	ld.shared.f32 	%f85, [%r34+4];
	sub.f32 	%f86, %f85, %f3;
	mul.f32 	%f87, %f4, %f86;
	ld.const.f32 	%f88, [%rd23+4];
	sub.f32 	%f89, %f87, %f88;
	ld.const.f32 	%f90, [%rd25+4];
	sub.f32 	%f91, %f87, %f90;
	setp.gt.f32 	%p20, %f91, 0f00000000;
	mul.f32 	%f92, %f91, %f91;
	selp.f32 	%f93, %f92, 0f00000000, %p20;
	add.f32 	%f94, %f84, %f93;
	setp.lt.f32 	%p21, %f89, 0f00000000;
	mul.f32 	%f95, %f89, %f89;
	selp.f32 	%f96, %f95, 0f00000000, %p21;
	add.f32 	%f115, %f96, %f94;
	add.s32 	%r44, %r44, 2;
$L__BB0_13:
	and.b32  	%r35, %r20, 1;
	setp.eq.b32 	%p22, %r35, 1;
	not.pred 	%p23, %p22;
	@%p23 bra 	$L__BB0_15;
	add.s32 	%r36, %r44, %r1;
	shl.b32 	%r37, %r36, 2;
	mov.u32 	%r38, s_subject;
	add.s32 	%r39, %r38, %r37;
	ld.shared.f32 	%f97, [%r39];
	sub.f32 	%f98, %f97, %f3;
	mul.f32 	%f99, %f4, %f98;
	mul.wide.u32 	%rd26, %r44, 4;
	mov.u64 	%rd27, d_lower_const;
	add.s64 	%rd28, %rd27, %rd26;
	ld.const.f32 	%f100, [%rd28];
	sub.f32 	%f101, %f99, %f100;
	mov.u64 	%rd29, d_upper_const;
	add.s64 	%rd30, %rd29, %rd26;
	ld.const.f32 	%f102, [%rd30];
	sub.f32 	%f103, %f99, %f102;
	setp.gt.f32 	%p24, %f103, 0f00000000;
	mul.f32 	%f104, %f103, %f103;
	selp.f32 	%f105, %f104, 0f00000000, %p24;
	add.f32 	%f106, %f115, %f105;
	setp.lt.f32 	%p25, %f101, 0f00000000;
	mul.f32 	%f107, %f101, %f101;
	selp.f32 	%f108, %f107, 0f00000000, %p25;
	add.f32 	%f115, %f108, %f106;
$L__BB0_15:
	cvta.to.global.u64 	%rd31, %rd9;
	add.s64 	%rd33, %rd31, %rd13;
	st.global.f32 	[%rd33], %f115;
$L__BB0_16:
	ret;

}


// ===== COMPILED SASS (sm_100) =====

	.target	sm_100

	.elftype	@"ET_EXEC"


//--------------------- .note.nv.tkinfo           --------------------------
	.section	.note.nv.tkinfo,"",@"SHT_NOTE"
	.sectionflags	@"SHF_NOTE_NV_TKINFO"
	.tkinfo
        /*0018*/ 	.word	0x00000002
        /*0030*/ 	.string	""
        /*0030*/ 	.string	"ptxas"
        /*0030*/ 	.string	"Cuda compilation tools, release 13.0, V13.0.88"
        /*0030*/ 	.string	"Build cuda_13.0.r13.0/compiler.36424714_0"
        /*0030*/ 	.string	"-arch sm_100 -m 64 "



//--------------------- .note.nv.cuinfo           --------------------------
	.section	.note.nv.cuinfo,"",@"SHT_NOTE"
	.sectionflags	@"SHF_NOTE_NV_CUINFO"
        /*0018*/ 	.short	0x0002
        /*001a*/ 	.short	0x0064
        /*001c*/ 	.short	0x0082
	.zero		2


//--------------------- .nv.info                  --------------------------
	.section	.nv.info,"",@"SHT_CUDA_INFO"
	.align	4


	//----- nvinfo : EIATTR_REGCOUNT
	.align		4
        /*0000*/ 	.byte	0x04, 0x2f
        /*0002*/ 	.short	(.L_3 - .L_2)
	.align		4
.L_2:
        /*0004*/ 	.word	index@(_Z15lb_keogh_kernelPKfS0_S0_Pfiii)
        /*0008*/ 	.word	0x00000011


	//----- nvinfo : EIATTR_FRAME_SIZE
	.align		4
.L_3:
        /*000c*/ 	.byte	0x04, 0x11
        /*000e*/ 	.short	(.L_5 - .L_4)
	.align		4
.L_4:
        /*0010*/ 	.word	index@($__internal_0_$__cuda_sm20_rcp_rn_f32_slowpath)
        /*0014*/ 	.word	0x00000000


	//----- nvinfo : EIATTR_FRAME_SIZE
	.align		4
.L_5:
        /*0018*/ 	.byte	0x04, 0x11
        /*001a*/ 	.short	(.L_7 - .L_6)
	.align		4
.L_6:
        /*001c*/ 	.word	index@(_Z15lb_keogh_kernelPKfS0_S0_Pfiii)
        /*0020*/ 	.word	0x00000000


	//----- nvinfo : EIATTR_MIN_STACK_SIZE
	.align		4
.L_7:
        /*0024*/ 	.byte	0x04, 0x12
        /*0026*/ 	.short	(.L_9 - .L_8)
	.align		4
.L_8:
        /*0028*/ 	.word	index@(_Z15lb_keogh_kernelPKfS0_S0_Pfiii)
        /*002c*/ 	.word	0x00000000
.L_9:


//--------------------- .nv.compat                --------------------------
	.section	.nv.compat,"",@"SHT_CUDA_COMPAT_INFO"
	.align	4
        /*0000*/ 	.byte	0x02, 0x09, 0x00, 0x00, 0x02, 0x02, 0x01, 0x00, 0x02, 0x05, 0x05, 0x00, 0x03, 0x07, 0x01, 0x01
        /*0010*/ 	.byte	0x02, 0x03, 0x00, 0x00, 0x02, 0x06, 0x01, 0x00, 0x04, 0x0b, 0x08, 0x00, 0x09, 0x00, 0x00, 0x00
        /*0020*/ 	.byte	0x00, 0x00, 0x00, 0x00


//--------------------- .nv.info._Z15lb_keogh_kernelPKfS0_S0_Pfiii --------------------------
	.section	.nv.info._Z15lb_keogh_kernelPKfS0_S0_Pfiii,"",@"SHT_CUDA_INFO"
	.sectionflags	@""
	.align	4


	//----- nvinfo : EIATTR_CUDA_API_VERSION
	.align		4
        /*0000*/ 	.byte	0x04, 0x37
        /*0002*/ 	.short	(.L_11 - .L_10)
.L_10:
        /*0004*/ 	.word	0x00000082


	//----- nvinfo : EIATTR_KPARAM_INFO
	.align		4
.L_11:
        /*0008*/ 	.byte	0x04, 0x17
        /*000a*/ 	.short	(.L_13 - .L_12)
.L_12:
        /*000c*/ 	.word	0x00000000
        /*0010*/ 	.short	0x0006
        /*0012*/ 	.short	0x0028
        /*0014*/ 	.byte	0x00, 0xf0, 0x11, 0x00


	//----- nvinfo : EIATTR_KPARAM_INFO
	.align		4
.L_13:
        /*0018*/ 	.byte	0x04, 0x17
        /*001a*/ 	.short	(.L_15 - .L_14)
.L_14:
        /*001c*/ 	.word	0x00000000
        /*0020*/ 	.short	0x0005
        /*0022*/ 	.short	0x0024
        /*0024*/ 	.byte	0x00, 0xf0, 0x11, 0x00


	//----- nvinfo : EIATTR_KPARAM_INFO
	.align		4
.L_15:
        /*0028*/ 	.byte	0x04, 0x17
        /*002a*/ 	.short	(.L_17 - .L_16)
.L_16:
        /*002c*/ 	.word	0x00000000
        /*0030*/ 	.short	0x0004
        /*0032*/ 	.short	0x0020
        /*0034*/ 	.byte	0x00, 0xf0, 0x11, 0x00


	//----- nvinfo : EIATTR_KPARAM_INFO
	.align		4
.L_17:
        /*0038*/ 	.byte	0x04, 0x17
        /*003a*/ 	.short	(.L_19 - .L_18)
.L_18:
        /*003c*/ 	.word	0x00000000
        /*0040*/ 	.short	0x0003
        /*0042*/ 	.short	0x0018
        /*0044*/ 	.byte	0x00, 0xf5, 0x21, 0x00


	//----- nvinfo : EIATTR_KPARAM_INFO
	.align		4
.L_19:
        /*0048*/ 	.byte	0x04, 0x17
        /*004a*/ 	.short	(.L_21 - .L_20)
.L_20:
        /*004c*/ 	.word	0x00000000
        /*0050*/ 	.short	0x0002
        /*0052*/ 	.short	0x0010
        /*0054*/ 	.byte	0x00, 0xf5, 0x21, 0x00


	//----- nvinfo : EIATTR_KPARAM_INFO
	.align		4
.L_21:
        /*0058*/ 	.byte	0x04, 0x17
        /*005a*/ 	.short	(.L_23 - .L_22)
.L_22:
        /*005c*/ 	.word	0x00000000
        /*0060*/ 	.short	0x0001
        /*0062*/ 	.short	0x0008
        /*0064*/ 	.byte	0x00, 0xf5, 0x21, 0x00


	//----- nvinfo : EIATTR_KPARAM_INFO
	.align		4
.L_23:
        /*0068*/ 	.byte	0x04, 0x17
        /*006a*/ 	.short	(.L_25 - .L_24)
.L_24:
        /*006c*/ 	.word	0x00000000
        /*0070*/ 	.short	0x0000
        /*0072*/ 	.short	0x0000
        /*0074*/ 	.byte	0x00, 0xf5, 0x21, 0x00


	//----- nvinfo : EIATTR_SPARSE_MMA_MASK
	.align		4
.L_25:
        /*0078*/ 	.byte	0x03, 0x50
        /*007a*/ 	.short	0x0000


	//----- nvinfo : EIATTR_MAXREG_COUNT
	.align		4
        /*007c*/ 	.byte	0x03, 0x1b
        /*007e*/ 	.short	0x00ff


	//----- nvinfo : EIATTR_NUM_BARRIERS
	.align		4
        /*0080*/ 	.byte	0x02, 0x4c
        /*0082*/ 	.byte	0x01
	.zero		1


	//----- nvinfo : EIATTR_MERCURY_ISA_VERSION
	.align		4
        /*0084*/ 	.byte	0x03, 0x5f
        /*0086*/ 	.short	0x0101


	//----- nvinfo : EIATTR_VRC_CTA_INIT_COUNT
	.align		4
        /*0088*/ 	.byte	0x02, 0x4a
	.zero		1
	.zero		1


	//----- nvinfo : EIATTR_EXIT_INSTR_OFFSETS
	.align		4
        /*008c*/ 	.byte	0x04, 0x1c
        /*008e*/ 	.short	(.L_27 - .L_26)


	//   ....[0]....
.L_26:
        /*0090*/ 	.word	0x00000250


	//   ....[1]....
        /*0094*/ 	.word	0x00000cc0


	//----- nvinfo : EIATTR_CRS_STACK_SIZE
	.align		4
.L_27:
        /*0098*/ 	.byte	0x04, 0x1e
        /*009a*/ 	.short	(.L_29 - .L_28)
.L_28:
        /*009c*/ 	.word	0x00000000


	//----- nvinfo : EIATTR_CBANK_PARAM_SIZE
	.align		4
.L_29:
        /*00a0*/ 	.byte	0x03, 0x19
        /*00a2*/ 	.short	0x002c


	//----- nvinfo : EIATTR_PARAM_CBANK
	.align		4
        /*00a4*/ 	.byte	0x04, 0x0a
        /*00a6*/ 	.short	(.L_31 - .L_30)
	.align		4
.L_30:
        /*00a8*/ 	.word	index@(.nv.constant0._Z15lb_keogh_kernelPKfS0_S0_Pfiii)
        /*00ac*/ 	.short	0x0380
        /*00ae*/ 	.short	0x002c


	//----- nvinfo : EIATTR_SW_WAR
	.align		4
.L_31:
        /*00b0*/ 	.byte	0x04, 0x36
        /*00b2*/ 	.short	(.L_33 - .L_32)
.L_32:
        /*00b4*/ 	.word	0x00000008
.L_33:


//--------------------- .nv.callgraph             --------------------------
	.section	.nv.callgraph,"",@"SHT_CUDA_CALLGRAPH"
	.align	4
	.sectionentsize	8
	.align		4
        /*0000*/ 	.word	0x00000000
	.align		4
        /*0004*/ 	.word	0xffffffff
	.align		4
        /*0008*/ 	.word	0x00000000
	.align		4
        /*000c*/ 	.word	0xfffffffe
	.align		4
        /*0010*/ 	.word	0x00000000
	.align		4
        /*0014*/ 	.word	0xfffffffd
	.align		4
        /*0018*/ 	.word	0x00000000
	.align		4
        /*001c*/ 	.word	0xfffffffc


//--------------------- .nv.constant3             --------------------------
	.section	.nv.constant3,"a",@progbits
	.align	4
.nv.constant3:
	.type		d_lower_const,@object
	.size		d_lower_const,(d_upper_const - d_lower_const)
d_lower_const:
	.zero		4096
	.type		d_upper_const,@object
	.size		d_upper_const,(.L_1 - d_upper_const)
d_upper_const:
	.zero		4096
.L_1:


//--------------------- .text._Z15lb_keogh_kernelPKfS0_S0_Pfiii --------------------------
	.section	.text._Z15lb_keogh_kernelPKfS0_S0_Pfiii,"ax",@progbits
	.align	128
        .global         _Z15lb_keogh_kernelPKfS0_S0_Pfiii
        .type           _Z15lb_keogh_kernelPKfS0_S0_Pfiii,@function
        .size           _Z15lb_keogh_kernelPKfS0_S0_Pfiii,(.L_x_17 - _Z15lb_keogh_kernelPKfS0_S0_Pfiii)
        .other          _Z15lb_keogh_kernelPKfS0_S0_Pfiii,@"STO_CUDA_ENTRY STV_DEFAULT"
_Z15lb_keogh_kernelPKfS0_S0_Pfiii:
.text._Z15lb_keogh_kernelPKfS0_S0_Pfiii:
[----:B------:R-:W-:Y:S01]  /*0000*/  LDC R1, c[0x0][0x37c] ;  /* 0x0000df00ff017b82 */ /* 0x000fe20000000800 */
[----:B------:R-:W0:Y:S01]  /*0010*/  S2R R4, SR_TID.X ;  /* 0x0000000000047919 */ /* 0x000e220000002100 */
[----:B------:R-:W1:Y:S06]  /*0020*/  LDCU UR8, c[0x0][0x360] ;  /* 0x00006c00ff0877ac */ /* 0x000e6c0008000800 */
[----:B------:R-:W2:Y:S01]  /*0030*/  S2UR UR4, SR_CTAID.X ;  /* 0x00000000000479c3 */ /* 0x000ea20000002500 */
[----:B------:R-:W-:Y:S01]  /*0040*/  BSSY.RECONVERGENT B0, `(.L_x_0) ;  /* 0x000001b000007945 */ /* 0x000fe20003800200 */
[----:B------:R-:W1:Y:S01]  /*0050*/  LDCU UR5, c[0x0][0x3a4] ;  /* 0x00007480ff0577ac */ /* 0x000e620008000800 */
[----:B------:R-:W3:Y:S01]  /*0060*/  LDCU.64 UR18, c[0x0][0x358] ;  /* 0x00006b00ff1277ac */ /* 0x000ee20008000a00 */
[----:B-1----:R-:W-:-:S02]  /*0070*/  UIADD3 UR5, UPT, UPT, UR8, UR5, URZ ;  /* 0x0000000508057290 */ /* 0x002fc4000fffe0ff */
[----:B--2---:R-:W-:-:S04]  /*0080*/  UIMAD UR4, UR4, UR8, URZ ;  /* 0x00000008040472a4 */ /* 0x004fc8000f8e02ff */
[C---:B0-----:R-:W-:Y:S02]  /*0090*/  ISETP.GE.U32.AND P0, PT, R4.reuse, UR5, PT ;  /* 0x0000000504007c0c */ /* 0x041fe4000bf06070 */
[----:B------:R-:W-:-:S11]  /*00a0*/  IADD3 R3, PT, PT, R4, UR4, RZ ;  /* 0x0000000404037c10 */ /* 0x000fd6000fffe0ff */
[----:B---3--:R-:W-:Y:S05]  /*00b0*/  @P0 BRA `(.L_x_1) ;  /* 0x00000000004c0947 */ /* 0x008fea0003800000 */
[----:B------:R-:W0:Y:S01]  /*00c0*/  S2R R5, SR_CgaCtaId ;  /* 0x0000000000057919 */ /* 0x000e220000008800 */
[----:B------:R-:W1:Y:S01]  /*00d0*/  LDC R2, c[0x0][0x3a8] ;  /* 0x0000ea00ff027b82 */ /* 0x000e620000000800 */
[----:B------:R-:W-:-:S07]  /*00e0*/  MOV R0, 0x400 ;  /* 0x0000040000007802 */ /* 0x000fce0000000f00 */
[----:B------:R-:W2:Y:S01]  /*00f0*/  LDC.64 R8, c[0x0][0x380] ;  /* 0x0000e000ff087b82 */ /* 0x000ea20000000a00 */
[----:B0-----:R-:W-:Y:S02]  /*0100*/  LEA R5, R5, R0, 0x18 ;  /* 0x0000000005057211 */ /* 0x001fe400078ec0ff */
[----:B------:R-:W-:-:S07]  /*0110*/  MOV R0, R4 ;  /* 0x0000000400007202 */ /* 0x000fce0000000f00 */
.L_x_4:
[C---:B0-----:R-:W-:Y:S01]  /*0120*/  VIADD R7, R0.reuse, UR4 ;  /* 0x0000000400077c36 */ /* 0x041fe20008000000 */
[----:B------:R-:W-:Y:S01]  /*0130*/  BSSY.RECONVERGENT B1, `(.L_x_2) ;  /* 0x0000007000017945 */ /* 0x000fe20003800200 */
[----:B------:R-:W-:Y:S01]  /*0140*/  HFMA2 R6, -RZ, RZ, 0, 0 ;  /* 0x00000000ff067431 */ /* 0x000fe200000001ff */
[----:B------:R-:W-:Y:S02]  /*0150*/  LEA R11, R0, R5, 0x2 ;  /* 0x00000005000b7211 */ /* 0x000fe400078e10ff */
[----:B-1----:R-:W-:-:S13]  /*0160*/  ISETP.GE.AND P0, PT, R7, R2, PT ;  /* 0x000000020700720c */ /* 0x002fda0003f06270 */
[----:B------:R-:W-:Y:S05]  /*0170*/  @P0 BRA `(.L_x_3) ;  /* 0x0000000000080947 */ /* 0x000fea0003800000 */
[----:B--2---:R-:W-:-:S06]  /*0180*/  IMAD.WIDE R6, R7, 0x4, R8 ;  /* 0x0000000407067825 */ /* 0x004fcc00078e0208 */
[----:B------:R0:W5:Y:S02]  /*0190*/  LDG.E.CONSTANT R6, desc[UR18][R6.64] ;  /* 0x0000001206067981 */ /* 0x000164000c1e9900 */
.L_x_3:
[----:B------:R-:W-:Y:S05]  /*01a0*/  BSYNC.RECONVERGENT B1 ;  /* 0x0000000000017941 */ /* 0x000fea0003800200 */
.L_x_2:
[----:B-----5:R3:W-:Y:S01]  /*01b0*/  STS [R11], R6 ;  /* 0x000000060b007388 */ /* 0x0207e20000000800 */
[----:B------:R-:W-:-:S05]  /*01c0*/  VIADD R0, R0, UR8 ;  /* 0x0000000800007c36 */ /* 0x000fca0008000000 */
[----:B------:R-:W-:-:S13]  /*01d0*/  ISETP.GE.U32.AND P0, PT, R0, UR5, PT ;  /* 0x0000000500007c0c */ /* 0x000fda000bf06070 */
[----:B---3--:R-:W-:Y:S05]  /*01e0*/  @!P0 BRA `(.L_x_4) ;  /* 0xfffffffc00cc8947 */ /* 0x008fea000383ffff */
.L_x_1:
[----:B------:R-:W-:Y:S05]  /*01f0*/  BSYNC.RECONVERGENT B0 ;  /* 0x0000000000007941 */ /* 0x000fea0003800200 */
.L_x_0:
[----:B------:R-:W1:Y:S01]  /*0200*/  LDCU UR6, c[0x0][0x3a8] ;  /* 0x00007500ff0677ac */ /* 0x000e620008000800 */
[----:B------:R-:W1:Y:S02]  /*0210*/  LDCU UR7, c[0x0][0x3a4] ;  /* 0x00007480ff0777ac */ /* 0x000e640008000800 */
[----:B-1----:R-:W-:Y:S01]  /*0220*/  UIADD3 UR6, UPT, UPT, -UR7, UR6, URZ ;  /* 0x0000000607067290 */ /* 0x002fe2000fffe1ff */
[----:B------:R-:W-:Y:S05]  /*0230*/  BAR.SYNC.DEFER_BLOCKING 0x0 ;  /* 0x0000000000007b1d */ /* 0x000fea0000010000 */
[----:B------:R-:W-:-:S13]  /*0240*/  ISETP.GT.AND P0, PT, R3, UR6, PT ;  /* 0x0000000603007c0c */ /* 0x000fda000bf04270 */
[----:B------:R-:W-:Y:S05]  /*0250*/  @P0 EXIT ;  /* 0x000000000000094d */ /* 0x000fea0003800000 */
[----:B--2---:R-:W1:Y:S08]  /*0260*/  LDC.64 R8, c[0x0][0x390] ;  /* 0x0000e400ff087b82 */ /* 0x004e700000000a00 */
[----:B0-----:R-:W0:Y:S01]  /*0270*/  LDC.64 R6, c[0x0][0x388] ;  /* 0x0000e200ff067b82 */ /* 0x001e220000000a00 */
[----:B-1----:R-:W-:-:S06]  /*0280*/  IMAD.WIDE R8, R3, 0x4, R8 ;  /* 0x0000000403087825 */ /* 0x002fcc00078e0208 */
[----:B------:R-:W2:Y:S01]  /*0290*/  LDG.E.CONSTANT R8, desc[UR18][R8.64] ;  /* 0x0000001208087981 */ /* 0x000ea2000c1e9900 */
[----:B0-----:R-:W-:-:S05]  /*02a0*/  IMAD.WIDE R6, R3, 0x4, R6 ;  /* 0x0000000403067825 */ /* 0x001fca00078e0206 */
[----:B------:R0:W5:Y:S01]  /*02b0*/  LDG.E.CONSTANT R5, desc[UR18][R6.64] ;  /* 0x0000001206057981 */ /* 0x000162000c1e9900 */
[----:B------:R-:W-:Y:S01]  /*02c0*/  BSSY.RECONVERGENT B0, `(.L_x_5) ;  /* 0x000000c000007945 */ /* 0x000fe20003800200 */
[----:B--2---:R-:W-:-:S04]  /*02d0*/  IADD3 R0, PT, PT, R8, 0x1800000, RZ ;  /* 0x0180000008007810 */ /* 0x004fc80007ffe0ff */
[----:B------:R-:W-:-:S04]  /*02e0*/  LOP3.LUT R0, R0, 0x7f800000, RZ, 0xc0, !PT ;  /* 0x7f80000000007812 */ /* 0x000fc800078ec0ff */
[----:B------:R-:W-:-:S13]  /*02f0*/  ISETP.GT.U32.AND P0, PT, R0, 0x1ffffff, PT ;  /* 0x01ffffff0000780c */ /* 0x000fda0003f04070 */
[----:B0-----:R-:W-:Y:S05]  /*0300*/  @P0 BRA `(.L_x_6) ;  /* 0x00000000000c0947 */ /* 0x001fea0003800000 */
[----:B------:R-:W-:-:S07]  /*0310*/  MOV R6, 0x330 ;  /* 0x0000033000067802 */ /* 0x000fce0000000f00 */
[----:B-----5:R-:W-:Y:S05]  /*0320*/  CALL.REL.NOINC `($__internal_0_$__cuda_sm20_rcp_rn_f32_slowpath) ;  /* 0x0000000800687944 */ /* 0x020fea0003c00000 */
[----:B------:R-:W-:Y:S05]  /*0330*/  BRA `(.L_x_7) ;  /* 0x0000000000107947 */ /* 0x000fea0003800000 */
.L_x_6:
[----:B------:R-:W0:Y:S02]  /*0340*/  MUFU.RCP R7, R8 ;  /* 0x0000000800077308 */ /* 0x000e240000001000 */
[----:B0-----:R-:W-:-:S04]  /*0350*/  FFMA R0, R8, R7, -1 ;  /* 0xbf80000008007423 */ /* 0x001fc80000000007 */
[----:B------:R-:W-:-:S04]  /*0360*/  FADD.FTZ R0, -R0, -RZ ;  /* 0x800000ff00007221 */ /* 0x000fc80000010100 */
[----:B------:R-:W-:-:S07]  /*0370*/  FFMA R0, R7, R0, R7 ;  /* 0x0000000007007223 */ /* 0x000fce0000000007 */
.L_x_7:
[----:B------:R-:W-:Y:S05]  /*0380*/  BSYNC.RECONVERGENT B0 ;  /* 0x0000000000007941 */ /* 0x000fea0003800200 */
.L_x_5:
[----:B------:R-:W0:Y:S01]  /*0390*/  LDCU UR5, c[0x0][0x3a4] ;  /* 0x00007480ff0577ac */ /* 0x000e220008000800 */
[----:B------:R-:W-:Y:S01]  /*03a0*/  MOV R7, RZ ;  /* 0x000000ff00077202 */ /* 0x000fe20000000f00 */
[----:B0-----:R-:W-:-:S09]  /*03b0*/  UISETP.GE.AND UP0, UPT, UR5, 0x1, UPT ;  /* 0x000000010500788c */ /* 0x001fd2000bf06270 */
[----:B------:R-:W-:Y:S05]  /*03c0*/  BRA.U !UP0, `(.L_x_8) ;  /* 0x0000000908307547 */ /* 0x000fea000b800000 */
[----:B------:R-:W-:Y:S01]  /*03d0*/  UISETP.GE.U32.AND UP1, UPT, UR5, 0x4, UPT ;  /* 0x000000040500788c */ /* 0x000fe2000bf26070 */
[----:B------:R-:W-:Y:S01]  /*03e0*/  IMAD.MOV.U32 R7, RZ, RZ, RZ ;  /* 0x000000ffff077224 */ /* 0x000fe200078e00ff */
[----:B------:R-:W-:Y:S01]  /*03f0*/  ULOP3.LUT UR7, UR5, 0x3, URZ, 0xc0, !UPT ;  /* 0x0000000305077892 */ /* 0x000fe2000f8ec0ff */
[----:B------:R-:W-:-:S03]  /*0400*/  UMOV UR4, URZ ;  /* 0x000000ff00047c82 */ /* 0x000fc60008000000 */
[----:B------:R-:W-:-:S03]  /*0410*/  UISETP.NE.AND UP0, UPT, UR7, URZ, UPT ;  /* 0x000000ff0700728c */ /* 0x000fc6000bf05270 */
[----:B------:R-:W-:Y:S08]  /*0420*/  BRA.U !UP1, `(.L_x_9) ;  /* 0x0000000509207547 */ /* 0x000ff0000b800000 */
[----:B------:R-:W0:Y:S01]  /*0430*/  S2UR UR6, SR_CgaCtaId ;  /* 0x00000000000679c3 */ /* 0x000e220000008800 */
[----:B------:R-:W-:Y:S01]  /*0440*/  UMOV UR4, 0x400 ;  /* 0x0000040000047882 */ /* 0x000fe20000000000 */
[----:B------:R-:W-:Y:S01]  /*0450*/  HFMA2 R7, -RZ, RZ, 0, 0 ;  /* 0x00000000ff077431 */ /* 0x000fe200000001ff */
[----:B------:R-:W-:Y:S01]  /*0460*/  UMOV UR9, 0x8 ;  /* 0x0000000800097882 */ /* 0x000fe20000000000 */
[----:B0-----:R-:W-:Y:S02]  /*0470*/  ULEA UR6, UR6, UR4, 0x18 ;  /* 0x0000000406067291 */ /* 0x001fe4000f8ec0ff */
[----:B------:R-:W-:-:S04]  /*0480*/  ULOP3.LUT UR4, UR5, 0x7ffffffc, URZ, 0xc0, !UPT ;  /* 0x7ffffffc05047892 */ /* 0x000fc8000f8ec0ff */
[----:B------:R-:W-:Y:S01]  /*0490*/  LEA R2, R4, UR6, 0x2 ;  /* 0x0000000604027c11 */ /* 0x000fe2000f8e10ff */
[----:B------:R-:W-:Y:S01]  /*04a0*/  UIADD3 UR8, UPT, UPT, -UR4, URZ, URZ ;  /* 0x000000ff04087290 */ /* 0x000fe2000fffe1ff */
[----:B------:R-:W-:Y:S02]  /*04b0*/  UMOV UR6, 0x1008 ;  /* 0x0000100800067882 */ /* 0x000fe40000000000 */
[----:B------:R-:W-:-:S09]  /*04c0*/  IADD3 R2, PT, PT, R2, 0x8, RZ ;  /* 0x0000000802027810 */ /* 0x000fd20007ffe0ff */
.L_x_10:
[----:B------:R-:W0:Y:S01]  /*04d0*/  LDS R8, [R2+-0x8] ;  /* 0xfffff80002087984 */ /* 0x000e220000000800 */
[----:B------:R-:W1:Y:S03]  /*04e0*/  LDCU.64 UR12, c[0x3][UR6+-0x8] ;  /* 0x00ffff00060c77ac */ /* 0x000e660008000a00 */
[----:B------:R-:W2:Y:S01]  /*04f0*/  LDS R12, [R2+-0x4] ;  /* 0xfffffc00020c7984 */ /* 0x000ea20000000800 */
[----:B------:R-:W3:Y:S03]  /*0500*/  LDCU.64 UR10, c[0x3][UR9+-0x8] ;  /* 0x00ffff00090a77ac */ /* 0x000ee60008000a00 */
[----:B------:R-:W4:Y:S01]  /*0510*/  LDS R14, [R2] ;  /* 0x00000000020e7984 */ /* 0x000f220000000800 */
[----:B------:R-:W3:Y:S03]  /*0520*/  LDCU.64 UR16, c[0x3][UR6] ;  /* 0x00c00000061077ac */ /* 0x000ee60008000a00 */
[----:B------:R1:W3:Y:S01]  /*0530*/  LDS R6, [R2+0x4] ;  /* 0x0000040002067984 */ /* 0x0002e20000000800 */
[----:B------:R-:W3:Y:S01]  /*0540*/  LDCU.64 UR14, c[0x3][UR9] ;  /* 0x00c00000090e77ac */ /* 0x000ee20008000a00 */
[----:B------:R-:W-:-:S02]  /*0550*/  UIADD3 UR8, UPT, UPT, UR8, 0x4, URZ ;  /* 0x0000000408087890 */ /* 0x000fc4000fffe0ff */
[----:B------:R-:W-:Y:S01]  /*0560*/  UIADD3 UR9, UPT, UPT, UR9, 0x10, URZ ;  /* 0x0000001009097890 */ /* 0x000fe2000fffe0ff */
[----:B-1----:R-:W-:Y:S01]  /*0570*/  VIADD R2, R2, 0x10 ;  /* 0x0000001002027836 */ /* 0x002fe20000000000 */
[----:B------:R-:W-:Y:S02]  /*0580*/  UISETP.NE.AND UP1, UPT, UR8, URZ, UPT ;  /* 0x000000ff0800728c */ /* 0x000fe4000bf25270 */
[----:B------:R-:W-:Y:S01]  /*0590*/  UIADD3 UR6, UPT, UPT, UR6, 0x10, URZ ;  /* 0x0000001006067890 */ /* 0x000fe2000fffe0ff */
[----:B0----5:R-:W-:-:S04]  /*05a0*/  FADD R9, -R5, R8 ;  /* 0x0000000805097221 */ /* 0x021fc80000000100 */
[----:B------:R-:W-:Y:S01]  /*05b0*/  FMUL R9, R9, R0 ;  /* 0x0000000009097220 */ /* 0x000fe20000400000 */
[----:B--2---:R-:W-:-:S03]  /*05c0*/  FADD R11, -R5, R12 ;  /* 0x0000000c050b7221 */ /* 0x004fc60000000100 */
[C---:B------:R-:W-:Y:S01]  /*05d0*/  FADD R8, R9.reuse, -UR12 ;  /* 0x8000000c09087e21 */ /* 0x040fe20008000000 */
[----:B------:R-:W-:Y:S01]  /*05e0*/  FSETP.GT.AND P0, PT, R9, UR12, PT ;  /* 0x0000000c09007c0b */ /* 0x000fe2000bf04000 */
[----:B------:R-:W-:Y:S01]  /*05f0*/  FMUL R11, R11, R0 ;  /* 0x000000000b0b7220 */ /* 0x000fe20000400000 */
[----:B----4-:R-:W-:Y:S01]  /*0600*/  FADD R13, -R5, R14 ;  /* 0x0000000e050d7221 */ /* 0x010fe20000000100 */
[----:B------:R-:W-:Y:S01]  /*0610*/  FMUL R10, R8, R8 ;  /* 0x00000008080a7220 */ /* 0x000fe20000400000 */
[----:B---3--:R-:W-:Y:S02]  /*0620*/  FADD R8, R9, -UR10 ;  /* 0x8000000a09087e21 */ /* 0x008fe40008000000 */
[----:B------:R-:W-:Y:S01]  /*0630*/  FMUL R13, R13, R0 ;  /* 0x000000000d0d7220 */ /* 0x000fe20000400000 */
[----:B------:R-:W-:Y:S01]  /*0640*/  FSETP.GEU.AND P1, PT, R11, UR11, PT ;  /* 0x0000000b0b007c0b */ /* 0x000fe2000bf2e000 */
[----:B------:R-:W-:Y:S01]  /*0650*/  FMUL R8, R8, R8 ;  /* 0x0000000808087220 */ /* 0x000fe20000400000 */
[----:B------:R-:W-:-:S02]  /*0660*/  FSEL R10, R10, RZ, P0 ;  /* 0x000000ff0a0a7208 */ /* 0x000fc40000000000 */
[----:B------:R-:W-:Y:S01]  /*0670*/  FSETP.GEU.AND P0, PT, R9, UR10, PT ;  /* 0x0000000a09007c0b */ /* 0x000fe2000bf0e000 */
[C---:B------:R-:W-:Y:S02]  /*0680*/  FADD R9, R11.reuse, -UR13 ;  /* 0x8000000d0b097e21 */ /* 0x040fe40008000000 */
[----:B------:R-:W-:Y:S01]  /*0690*/  FADD R10, R10, R7 ;  /* 0x000000070a0a7221 */ /* 0x000fe20000000000 */
[----:B------:R-:W-:Y:S01]  /*06a0*/  FSEL R7, R8, RZ, !P0 ;  /* 0x000000ff08077208 */ /* 0x000fe20004000000 */
[----:B------:R-:W-:Y:S01]  /*06b0*/  FADD R8, R11, -UR11 ;  /* 0x8000000b0b087e21 */ /* 0x000fe20008000000 */
[----:B------:R-:W-:Y:S01]  /*06c0*/  FMUL R9, R9, R9 ;  /* 0x0000000909097220 */ /* 0x000fe20000400000 */
[----:B------:R-:W-:Y:S01]  /*06d0*/  FSETP.GT.AND P0, PT, R11, UR13, PT ;  /* 0x0000000d0b007c0b */ /* 0x000fe2000bf04000 */
[----:B------:R-:W-:Y:S01]  /*06e0*/  FADD R11, R13, -UR16 ;  /* 0x800000100d0b7e21 */ /* 0x000fe20008000000 */
[----:B------:R-:W-:Y:S01]  /*06f0*/  FADD R7, R10, R7 ;  /* 0x000000070a077221 */ /* 0x000fe20000000000 */
[----:B------:R-:W-:Y:S01]  /*0700*/  FMUL R10, R8, R8 ;  /* 0x00000008080a7220 */ /* 0x000fe20000400000 */
[----:B------:R-:W-:Y:S01]  /*0710*/  FSEL R8, R9, RZ, P0 ;  /* 0x000000ff09087208 */ /* 0x000fe20000000000 */
[----:B------:R-:W-:Y:S01]  /*0720*/  FADD R9, -R5, R6 ;  /* 0x0000000605097221 */ /* 0x000fe20000000100 */
[----:B------:R-:W-:Y:S01]  /*0730*/  FMUL R11, R11, R11 ;  /* 0x0000000b0b0b7220 */ /* 0x000fe20000400000 */
[C---:B------:R-:W-:Y:S01]  /*0740*/  FSETP.GT.AND P0, PT, R13.reuse, UR16, PT ;  /* 0x000000100d007c0b */ /* 0x040fe2000bf04000 */
[----:B------:R-:W-:Y:S01]  /*0750*/  FADD R6, R13, -UR14 ;  /* 0x8000000e0d067e21 */ /* 0x000fe20008000000 */
[----:B------:R-:W-:Y:S01]  /*0760*/  FSEL R10, R10, RZ, !P1 ;  /* 0x000000ff0a0a7208 */ /* 0x000fe20004800000 */
[----:B------:R-:W-:Y:S01]  /*0770*/  FADD R7, R7, R8 ;  /* 0x0000000807077221 */ /* 0x000fe20000000000 */
[----:B------:R-:W-:Y:S01]  /*0780*/  FMUL R9, R9, R0 ;  /* 0x0000000009097220 */ /* 0x000fe20000400000 */
[----:B------:R-:W-:Y:S01]  /*0790*/  FSEL R8, R11, RZ, P0 ;  /* 0x000000ff0b087208 */ /* 0x000fe20000000000 */
[----:B------:R-:W-:Y:S01]  /*07a0*/  FMUL R6, R6, R6 ;  /* 0x0000000606067220 */ /* 0x000fe20000400000 */
[----:B------:R-:W-:Y:S01]  /*07b0*/  FADD R7, R7, R10 ;  /* 0x0000000a07077221 */ /* 0x000fe20000000000 */
[----:B------:R-:W-:Y:S01]  /*07c0*/  FADD R10, R9, -UR17 ;  /* 0x80000011090a7e21 */ /* 0x000fe20008000000 */
[----:B------:R-:W-:-:S02]  /*07d0*/  FSETP.GEU.AND P1, PT, R13, UR14, PT ;  /* 0x0000000e0d007c0b */ /* 0x000fc4000bf2e000 */
[----:B------:R-:W-:Y:S01]  /*07e0*/  FADD R7, R7, R8 ;  /* 0x0000000807077221 */ /* 0x000fe20000000000 */
[C---:B------:R-:W-:Y:S01]  /*07f0*/  FADD R8, R9.reuse, -UR15 ;  /* 0x8000000f09087e21 */ /* 0x040fe20008000000 */
[----:B------:R-:W-:Y:S01]  /*0800*/  FMUL R10, R10, R10 ;  /* 0x0000000a0a0a7220 */ /* 0x000fe20000400000 */
[C---:B------:R-:W-:Y:S02]  /*0810*/  FSETP.GT.AND P0, PT, R9.reuse, UR17, PT ;  /* 0x0000001109007c0b */ /* 0x040fe4000bf04000 */
[----:B------:R-:W-:Y:S01]  /*0820*/  FSEL R6, R6, RZ, !P1 ;  /* 0x000000ff06067208 */ /* 0x000fe20004800000 */
[----:B------:R-:W-:Y:S01]  /*0830*/  FMUL R8, R8, R8 ;  /* 0x0000000808087220 */ /* 0x000fe20000400000 */
[----:B------:R-:W-:Y:S02]  /*0840*/  FSETP.GEU.AND P1, PT, R9, UR15, PT ;  /* 0x0000000f09007c0b */ /* 0x000fe4000bf2e000 */
[----:B------:R-:W-:Y:S01]  /*0850*/  FSEL R9, R10, RZ, P0 ;  /* 0x000000ff0a097208 */ /* 0x000fe20000000000 */
[----:B------:R-:W-:Y:S01]  /*0860*/  FADD R6, R7, R6 ;  /* 0x0000000607067221 */ /* 0x000fe20000000000 */
[----:B------:R-:W-:-:S03]  /*0870*/  FSEL R7, R8, RZ, !P1 ;  /* 0x000000ff08077208 */ /* 0x000fc60004800000 */
[----:B------:R-:W-:-:S04]  /*0880*/  FADD R6, R6, R9 ;  /* 0x0000000906067221 */ /* 0x000fc80000000000 */
[----:B------:R-:W-:Y:S01]  /*0890*/  FADD R7, R6, R7 ;  /* 0x0000000706077221 */ /* 0x000fe20000000000 */
[----:B------:R-:W-:Y:S06]  /*08a0*/  BRA.U UP1, `(.L_x_10) ;  /* 0xfffffffd01087547 */ /* 0x000fec000b83ffff */
.L_x_9:
[----:B------:R-:W-:Y:S05]  /*08b0*/  BRA.U !UP0, `(.L_x_8) ;  /* 0x0000000108f47547 */ /* 0x000fea000b800000 */
[----:B------:R-:W-:Y:S02]  /*08c0*/  UISETP.NE.AND UP0, UPT, UR7, 0x1, UPT ;  /* 0x000000010700788c */ /* 0x000fe4000bf05270 */
[----:B------:R-:W-:-:S04]  /*08d0*/  ULOP3.LUT UR5, UR5, 0x1, URZ, 0xc0, !UPT ;  /* 0x0000000105057892 */ /* 0x000fc8000f8ec0ff */
[----:B------:R-:W-:-:S03]  /*08e0*/  UISETP.NE.U32.AND UP1, UPT, UR5, 0x1, UPT ;  /* 0x000000010500788c */ /* 0x000fc6000bf25070 */
[----:B------:R-:W-:Y:S08]  /*08f0*/  BRA.U !UP0, `(.L_x_11) ;  /* 0x00000001088c7547 */ /* 0x000ff0000b800000 */
[----:B------:R-:W0:Y:S01]  /*0900*/  S2UR UR6, SR_CgaCtaId ;  /* 0x00000000000679c3 */ /* 0x000e220000008800 */
[----:B------:R-:W-:Y:S01]  /*0910*/  UMOV UR5, 0x400 ;  /* 0x0000040000057882 */ /* 0x000fe20000000000 */
[----:B------:R-:W-:Y:S01]  /*0920*/  IADD3 R2, PT, PT, R4, UR4, RZ ;  /* 0x0000000404027c10 */ /* 0x000fe2000fffe0ff */
[----:B0-----:R-:W-:-:S06]  /*0930*/  ULEA UR5, UR6, UR5, 0x18 ;  /* 0x0000000506057291 */ /* 0x001fcc000f8ec0ff */
[----:B------:R-:W-:Y:S01]  /*0940*/  LEA R2, R2, UR5, 0x2 ;  /* 0x0000000502027c11 */ /* 0x000fe2000f8e10ff */
[----:B------:R-:W-:Y:S02]  /*0950*/  USHF.L.U32 UR5, UR4, 0x2, URZ ;  /* 0x0000000204057899 */ /* 0x000fe400080006ff */
[----:B------:R-:W-:Y:S02]  /*0960*/  UIADD3 UR4, UPT, UPT, UR4, 0x2, URZ ;  /* 0x0000000204047890 */ /* 0x000fe4000fffe0ff */
[----:B------:R-:W0:Y:S04]  /*0970*/  LDS R6, [R2] ;  /* 0x0000000002067984 */ /* 0x000e280000000800 */
[----:B------:R-:W1:Y:S04]  /*0980*/  LDS R8, [R2+0x4] ;  /* 0x0000040002087984 */ /* 0x000e680000000800 */
[----:B------:R-:W2:Y:S01]  /*0990*/  LDCU.64 UR8, c[0x3][UR5+0x1000] ;  /* 0x00c20000050877ac */ /* 0x000ea20008000a00 */
[----:B------:R-:W3:Y:S01]  /*09a0*/  LDCU.64 UR6, c[0x3][UR5] ;  /* 0x00c00000050677ac */ /* 0x000ee20008000a00 */
[----:B0----5:R-:W-:-:S04]  /*09b0*/  FADD R9, -R5, R6 ;  /* 0x0000000605097221 */ /* 0x021fc80000000100 */
[----:B------:R-:W-:Y:S01]  /*09c0*/  FMUL R9, R9, R0 ;  /* 0x0000000009097220 */ /* 0x000fe20000400000 */
[----:B-1----:R-:W-:-:S03]  /*09d0*/  FADD R11, -R5, R8 ;  /* 0x00000008050b7221 */ /* 0x002fc60000000100 */
[----:B--2---:R-:W-:Y:S01]  /*09e0*/  FADD R8, R9, -UR8 ;  /* 0x8000000809087e21 */ /* 0x004fe20008000000 */
[----:B------:R-:W-:Y:S01]  /*09f0*/  FMUL R11, R11, R0 ;  /* 0x000000000b0b7220 */ /* 0x000fe20000400000 */
[C---:B---3--:R-:W-:Y:S01]  /*0a00*/  FADD R6, R9.reuse, -UR6 ;  /* 0x8000000609067e21 */ /* 0x048fe20008000000 */
[C---:B------:R-:W-:Y:S01]  /*0a10*/  FSETP.GT.AND P0, PT, R9.reuse, UR8, PT ;  /* 0x0000000809007c0b */ /* 0x040fe2000bf04000 */
[----:B------:R-:W-:Y:S01]  /*0a20*/  FMUL R8, R8, R8 ;  /* 0x0000000808087220 */ /* 0x000fe20000400000 */
[----:B------:R-:W-:Y:S01]  /*0a30*/  FSETP.GEU.AND P1, PT, R9, UR6, PT ;  /* 0x0000000609007c0b */ /* 0x000fe2000bf2e000 */
[C---:B------:R-:W-:Y:S01]  /*0a40*/  FADD R9, R11.reuse, -UR9 ;  /* 0x800000090b097e21 */ /* 0x040fe20008000000 */
[----:B------:R-:W-:Y:S01]  /*0a50*/  FMUL R6, R6, R6 ;  /* 0x0000000606067220 */ /* 0x000fe20000400000 */
[----:B------:R-:W-:Y:S01]  /*0a60*/  FADD R2, R11, -UR7 ;  /* 0x800000070b027e21 */ /* 0x000fe20008000000 */
[----:B------:R-:W-:Y:S01]  /*0a70*/  FSEL R8, R8, RZ, P0 ;  /* 0x000000ff08087208 */ /* 0x000fe20000000000 */
[----:B------:R-:W-:Y:S01]  /*0a80*/  FMUL R10, R9, R9 ;  /* 0x00000009090a7220 */ /* 0x000fe20000400000 */
[----:B------:R-:W-:Y:S01]  /*0a90*/  FSETP.GT.AND P0, PT, R11, UR9, PT ;  /* 0x000000090b007c0b */ /* 0x000fe2000bf04000 */
[----:B------:R-:W-:Y:S01]  /*0aa0*/  FMUL R2, R2, R2 ;  /* 0x0000000202027220 */ /* 0x000fe20000400000 */
[----:B------:R-:W-:Y:S01]  /*0ab0*/  FSEL R9, R6, RZ, !P1 ;  /* 0x000000ff06097208 */ /* 0x000fe20004800000 */
[----:B------:R-:W-:Y:S01]  /*0ac0*/  FADD R8, R7, R8 ;  /* 0x0000000807087221 */ /* 0x000fe20000000000 */
[----:B------:R-:W-:-:S02]  /*0ad0*/  FSETP.GEU.AND P1, PT, R11, UR7, PT ;  /* 0x000000070b007c0b */ /* 0x000fc4000bf2e000 */
[----:B------:R-:W-:Y:S01]  /*0ae0*/  FSEL R7, R10, RZ, P0 ;  /* 0x000000ff0a077208 */ /* 0x000fe20000000000 */
[----:B------:R-:W-:Y:S01]  /*0af0*/  FADD R8, R8, R9 ;  /* 0x0000000908087221 */ /* 0x000fe20000000000 */
[----:B------:R-:W-:-:S03]  /*0b00*/  FSEL R2, R2, RZ, !P1 ;  /* 0x000000ff02027208 */ /* 0x000fc60004800000 */
[----:B------:R-:W-:-:S04]  /*0b10*/  FADD R7, R8, R7 ;  /* 0x0000000708077221 */ /* 0x000fc80000000000 */
[----:B------:R-:W-:-:S07]  /*0b20*/  FADD R7, R7, R2 ;  /* 0x0000000207077221 */ /* 0x000fce0000000000 */
.L_x_11:
[----:B------:R-:W-:Y:S05]  /*0b30*/  BRA.U UP1, `(.L_x_8) ;  /* 0x0000000101547547 */ /* 0x000fea000b800000 */
[----:B------:R-:W0:Y:S01]  /*0b40*/  S2UR UR6, SR_CgaCtaId ;  /* 0x00000000000679c3 */ /* 0x000e220000008800 */
[----:B------:R-:W-:Y:S01]  /*0b50*/  UMOV UR5, 0x400 ;  /* 0x0000040000057882 */ /* 0x000fe20000000000 */
[----:B------:R-:W-:Y:S01]  /*0b60*/  IADD3 R4, PT, PT, R4, UR4, RZ ;  /* 0x0000000404047c10 */ /* 0x000fe2000fffe0ff */
[----:B------:R-:W-:Y:S02]  /*0b70*/  USHF.L.U32 UR4, UR4, 0x2, URZ ;  /* 0x0000000204047899 */ /* 0x000fe400080006ff */
[----:B0-----:R-:W-:-:S06]  /*0b80*/  ULEA UR5, UR6, UR5, 0x18 ;  /* 0x0000000506057291 */ /* 0x001fcc000f8ec0ff */
[----:B------:R-:W-:-:S05]  /*0b90*/  LEA R4, R4, UR5, 0x2 ;  /* 0x0000000504047c11 */ /* 0x000fca000f8e10ff */
[----:B------:R-:W0:Y:S01]  /*0ba0*/  LDCU UR5, c[0x3][UR4+0x1000] ;  /* 0x00c20000040577ac */ /* 0x000e220008000800 */
[----:B------:R-:W1:Y:S01]  /*0bb0*/  LDS R4, [R4] ;  /* 0x0000000004047984 */ /* 0x000e620000000800 */
[----:B------:R-:W2:Y:S01]  /*0bc0*/  LDCU UR4, c[0x3][UR4] ;  /* 0x00c00000040477ac */ /* 0x000ea20008000800 */
[----:B-1---5:R-:W-:-:S04]  /*0bd0*/  FADD R5, -R5, R4 ;  /* 0x0000000405057221 */ /* 0x022fc80000000100 */
[----:B------:R-:W-:-:S04]  /*0be0*/  FMUL R5, R5, R0 ;  /* 0x0000000005057220 */ /* 0x000fc80000400000 */
[C---:B0-----:R-:W-:Y:S01]  /*0bf0*/  FADD R2, R5.reuse, -UR5 ;  /* 0x8000000505027e21 */ /* 0x041fe20008000000 */
[C---:B--2---:R-:W-:Y:S01]  /*0c00*/  FADD R0, R5.reuse, -UR4 ;  /* 0x8000000405007e21 */ /* 0x044fe20008000000 */
[C---:B------:R-:W-:Y:S02]  /*0c10*/  FSETP.GT.AND P0, PT, R5.reuse, UR5, PT ;  /* 0x0000000505007c0b */ /* 0x040fe4000bf04000 */
[----:B------:R-:W-:Y:S01]  /*0c20*/  FMUL R2, R2, R2 ;  /* 0x0000000202027220 */ /* 0x000fe20000400000 */
[----:B------:R-:W-:Y:S01]  /*0c30*/  FMUL R0, R0, R0 ;  /* 0x0000000000007220 */ /* 0x000fe20000400000 */
[----:B------:R-:W-:-:S03]  /*0c40*/  FSETP.GEU.AND P1, PT, R5, UR4, PT ;  /* 0x0000000405007c0b */ /* 0x000fc6000bf2e000 */
[----:B------:R-:W-:Y:S02]  /*0c50*/  FSEL R2, R2, RZ, P0 ;  /* 0x000000ff02027208 */ /* 0x000fe40000000000 */
[----:B------:R-:W-:-:S03]  /*0c60*/  FSEL R5, R0, RZ, !P1 ;  /* 0x000000ff00057208 */ /* 0x000fc60004800000 */
[----:B------:R-:W-:-:S04]  /*0c70*/  FADD R2, R7, R2 ;  /* 0x0000000207027221 */ /* 0x000fc80000000000 */
[----:B------:R-:W-:-:S07]  /*0c80*/  FADD R7, R2, R5 ;  /* 0x0000000502077221 */ /* 0x000fce0000000000 */
.L_x_8:
[----:B-----5:R-:W0:Y:S02]  /*0c90*/  LDC.64 R4, c[0x0][0x398] ;  /* 0x0000e600ff047b82 */ /* 0x020e240000000a00 */
[----:B0-----:R-:W-:-:S05]  /*0ca0*/  IMAD.WIDE R2, R3, 0x4, R4 ;  /* 0x0000000403027825 */ /* 0x001fca00078e0204 */
[----:B------:R-:W-:Y:S01]  /*0cb0*/  STG.E desc[UR18][R2.64], R7 ;  /* 0x0000000702007986 */ /* 0x000fe2000c101912 */
[----:B------:R-:W-:Y:S05]  /*0cc0*/  EXIT ;  /* 0x000000000000794d */ /* 0x000fea0003800000 */
        .weak           $__internal_0_$__cuda_sm20_rcp_rn_f32_slowpath
        .type           $__internal_0_$__cuda_sm20_rcp_rn_f32_slowpath,@function
        .size           $__internal_0_$__cuda_sm20_rcp_rn_f32_slowpath,(.L_x_17 - $__internal_0_$__cuda_sm20_rcp_rn_f32_slowpath)
$__internal_0_$__cuda_sm20_rcp_rn_f32_slowpath:
[----:B------:R-:W-:Y:S01]  /*0cd0*/  IMAD.SHL.U32 R0, R8, 0x2, RZ ;  /* 0x0000000208007824 */ /* 0x000fe200078e00ff */
[----:B------:R-:W-:Y:S04]  /*0ce0*/  BSSY.RECONVERGENT B1, `(.L_x_12) ;  /* 0x0000031000017945 */ /* 0x000fe80003800200 */
[----:B------:R-:W-:Y:S02]  /*0cf0*/  SHF.R.U32.HI R2, RZ, 0x18, R0 ;  /* 0x00000018ff027819 */ /* 0x000fe40000011600 */
[----:B------:R-:W-:Y:S02]  /*0d00*/  MOV R0, R8 ;  /* 0x0000000800007202 */ /* 0x000fe40000000f00 */
[----:B------:R-:W-:-:S13]  /*0d10*/  ISETP.NE.U32.AND P0, PT, R2, RZ, PT ;  /* 0x000000ff0200720c */ /* 0x000fda0003f05070 */
[----:B------:R-:W-:Y:S05]  /*0d20*/  @P0 BRA `(.L_x_13) ;  /* 0x0000000000280947 */ /* 0x000fea0003800000 */
[----:B------:R-:W-:-:S04]  /*0d30*/  SHF.L.U32 R2, R0, 0x1, RZ ;  /* 0x0000000100027819 */ /* 0x000fc800000006ff */
[----:B------:R-:W-:-:S13]  /*0d40*/  ISETP.NE.AND P0, PT, R2, RZ, PT ;  /* 0x000000ff0200720c */ /* 0x000fda0003f05270 */
[----:B------:R-:W-:Y:S01]  /*0d50*/  @P0 FFMA R8, R0, 1.84467440737095516160e+19, RZ ;  /* 0x5f80000000080823 */ /* 0x000fe200000000ff */
[----:B------:R-:W-:Y:S08]  /*0d60*/  @!P0 MUFU.RCP R7, R0 ;  /* 0x0000000000078308 */ /* 0x000ff00000001000 */
[----:B------:R-:W0:Y:S02]  /*0d70*/  @P0 MUFU.RCP R9, R8 ;  /* 0x0000000800090308 */ /* 0x000e240000001000 */
[----:B0-----:R-:W-:-:S04]  /*0d80*/  @P0 FFMA R2, R8, R9, -1 ;  /* 0xbf80000008020423 */ /* 0x001fc80000000009 */
[----:B------:R-:W-:-:S04]  /*0d90*/  @P0 FADD.FTZ R2, -R2, -RZ ;  /* 0x800000ff02020221 */ /* 0x000fc80000010100 */
[----:B------:R-:W-:-:S04]  /*0da0*/  @P0 FFMA R2, R9, R2, R9 ;  /* 0x0000000209020223 */ /* 0x000fc80000000009 */
[----:B------:R-:W-:Y:S01]  /*0db0*/  @P0 FFMA R7, R2, 1.84467440737095516160e+19, RZ ;  /* 0x5f80000002070823 */ /* 0x000fe200000000ff */
[----:B------:R-:W-:Y:S06]  /*0dc0*/  BRA `(.L_x_14) ;  /* 0x0000000000887947 */ /* 0x000fec0003800000 */
.L_x_13:
[----:B------:R-:W-:-:S05]  /*0dd0*/  VIADD R7, R2, 0xffffff03 ;  /* 0xffffff0302077836 */ /* 0x000fca0000000000 */
[----:B------:R-:W-:-:S13]  /*0de0*/  ISETP.GT.U32.AND P0, PT, R7, 0x1, PT ;  /* 0x000000010700780c */ /* 0x000fda0003f04070 */
[----:B------:R-:W-:Y:S05]  /*0df0*/  @P0 BRA `(.L_x_15) ;  /* 0x0000000000780947 */ /* 0x000fea0003800000 */
[----:B------:R-:W-:Y:S01]  /*0e00*/  LOP3.LUT R8, R0, 0x7fffff, RZ, 0xc0, !PT ;  /* 0x007fffff00087812 */ /* 0x000fe200078ec0ff */
[----:B------:R-:W-:-:S03]  /*0e10*/  HFMA2 R12, -RZ, RZ, 0, 1.78813934326171875e-07 ;  /* 0x00000003ff0c7431 */ /* 0x000fc600000001ff */
[----:B------:R-:W-:-:S04]  /*0e20*/  LOP3.LUT R8, R8, 0x3f800000, RZ, 0xfc, !PT ;  /* 0x3f80000008087812 */ /* 0x000fc800078efcff */
[----:B------:R-:W0:Y:S01]  /*0e30*/  MUFU.RCP R9, R8 ;  /* 0x0000000800097308 */ /* 0x000e220000001000 */
[----:B------:R-:W-:Y:S01]  /*0e40*/  SHF.L.U32 R13, R12, R7, RZ ;  /* 0x000000070c0d7219 */ /* 0x000fe200000006ff */
[----:B0-----:R-:W-:-:S04]  /*0e50*/  FFMA R10, R8, R9, -1 ;  /* 0xbf800000080a7423 */ /* 0x001fc80000000009 */
[----:B------:R-:W-:-:S04]  /*0e60*/  FADD.FTZ R10, -R10, -RZ ;  /* 0x800000ff0a0a7221 */ /* 0x000fc80000010100 */
[CCC-:B------:R-:W-:Y:S01]  /*0e70*/  FFMA.RM R11, R9.reuse, R10.reuse, R9.reuse ;  /* 0x0000000a090b7223 */ /* 0x1c0fe20000004009 */
[----:B------:R-:W-:-:S04]  /*0e80*/  FFMA.RP R10, R9, R10, R9 ;  /* 0x0000000a090a7223 */ /* 0x000fc80000008009 */
[C---:B------:R-:W-:Y:S02]  /*0e90*/  LOP3.LUT R9, R11.reuse, 0x7fffff, RZ, 0xc0, !PT ;  /* 0x007fffff0b097812 */ /* 0x040fe400078ec0ff */
[----:B------:R-:W-:Y:S02]  /*0ea0*/  FSETP.NEU.FTZ.AND P0, PT, R11, R10, PT ;  /* 0x0000000a0b00720b */ /* 0x000fe40003f1d000 */
[----:B------:R-:W-:Y:S02]  /*0eb0*/  LOP3.LUT R10, R9, 0x800000, RZ, 0xfc, !PT ;  /* 0x00800000090a7812 */ /* 0x000fe400078efcff */
[----:B------:R-:W-:Y:S02]  /*0ec0*/  SEL R9, RZ, 0xffffffff, !P0 ;  /* 0xffffffffff097807 */ /* 0x000fe40004000000 */
[----:B------:R-:W-:Y:S02]  /*0ed0*/  LOP3.LUT R8, R13, R10, RZ, 0xc0, !PT ;  /* 0x0000000a0d087212 */ /* 0x000fe400078ec0ff */
[----:B------:R-:W-:-:S02]  /*0ee0*/  IADD3 R9, PT, PT, -R9, RZ, RZ ;  /* 0x000000ff09097210 */ /* 0x000fc40007ffe1ff */
[-C--:B------:R-:W-:Y:S02]  /*0ef0*/  SHF.R.U32.HI R8, RZ, R7.reuse, R8 ;  /* 0x00000007ff087219 */ /* 0x080fe40000011608 */
[----:B------:R-:W-:Y:S02]  /*0f00*/  LOP3.LUT P1, RZ, R9, R7, R10, 0xf8, !PT ;  /* 0x0000000709ff7212 */ /* 0x000fe4000782f80a */
[C---:B------:R-:W-:Y:S02]  /*0f10*/  LOP3.LUT P0, RZ, R8.reuse, 0x1, RZ, 0xc0, !PT ;  /* 0x0000000108ff7812 */ /* 0x040fe4000780c0ff */
[----:B------:R-:W-:-:S04]  /*0f20*/  LOP3.LUT P2, RZ, R8, 0x2, RZ, 0xc0, !PT ;  /* 0x0000000208ff7812 */ /* 0x000fc8000784c0ff */
[----:B------:R-:W-:Y:S02]  /*0f30*/  PLOP3.LUT P0, PT, P0, P1, P2, 0xe0, 0x0 ;  /* 0x000000000000781c */ /* 0x000fe40000703c20 */
[----:B------:R-:W-:Y:S02]  /*0f40*/  LOP3.LUT P1, RZ, R0, 0x7fffff, RZ, 0xc0, !PT ;  /* 0x007fffff00ff7812 */ /* 0x000fe4000782c0ff */
[----:B------:R-:W-:-:S05]  /*0f50*/  SEL R7, RZ, 0x1, !P0 ;  /* 0x00000001ff077807 */ /* 0x000fca0004000000 */
[----:B------:R-:W-:-:S05]  /*0f60*/  IMAD.MOV R7, RZ, RZ, -R7 ;  /* 0x000000ffff077224 */ /* 0x000fca00078e0a07 */
[----:B------:R-:W-:Y:S02]  /*0f70*/  ISETP.GE.AND P0, PT, R7, RZ, PT ;  /* 0x000000ff0700720c */ /* 0x000fe40003f06270 */
[----:B------:R-:W-:-:S04]  /*0f80*/  IADD3 R7, PT, PT, R2, -0xfc, RZ ;  /* 0xffffff0402077810 */ /* 0x000fc80007ffe0ff */
[----:B------:R-:W-:-:S07]  /*0f90*/  SHF.R.U32.HI R7, RZ, R7, R10 ;  /* 0x00000007ff077219 */ /* 0x000fce000001160a */
[----:B------:R-:W-:-:S05]  /*0fa0*/  @!P0 IADD3 R7, PT, PT, R7, 0x1, RZ ;  /* 0x0000000107078810 */ /* 0x000fca0007ffe0ff */
[----:B------:R-:W-:-:S05]  /*0fb0*/  @!P1 IMAD.SHL.U32 R7, R7, 0x2, RZ ;  /* 0x0000000207079824 */ /* 0x000fca00078e00ff */
[----:B------:R-:W-:Y:S01]  /*0fc0*/  LOP3.LUT R7, R7, 0x80000000, R0, 0xf8, !PT ;  /* 0x8000000007077812 */ /* 0x000fe200078ef800 */
[----:B------:R-:W-:Y:S06]  /*0fd0*/  BRA `(.L_x_14) ;  /* 0x0000000000047947 */ /* 0x000fec0003800000 */
.L_x_15:
[----:B------:R0:W1:Y:S02]  /*0fe0*/  MUFU.RCP R7, R0 ;  /* 0x0000000000077308 */ /* 0x0000640000001000 */
.L_x_14:
[----:B------:R-:W-:Y:S05]  /*0ff0*/  BSYNC.RECONVERGENT B1 ;  /* 0x0000000000017941 */ /* 0x000fea0003800200 */
.L_x_12:
[----:B01----:R-:W-:Y:S01]  /*1000*/  MOV R0, R7 ;  /* 0x0000000700007202 */ /* 0x003fe20000000f00 */
[----:B------:R-:W-:-:S04]  /*1010*/  HFMA2 R7, -RZ, RZ, 0, 0 ;  /* 0x00000000ff077431 */ /* 0x000fc800000001ff */
[----:B------:R-:W-:Y:S05]  /*1020*/  RET.REL.NODEC R6 `(_Z15lb_keogh_kernelPKfS0_S0_Pfiii) ;  /* 0xffffffec06f47950 */ /* 0x000fea0003c3ffff */
.L_x_16:
[----:B------:R-:W-:-:S00]  /*1030*/  BRA `(.L_x_16) ;  /* 0xfffffffc00fc7947 */ /* 0x000fc0000383ffff */
[----:B------:R-:W-:-:S00]  /*1040*/  NOP ;  /* 0x0000000000007918 */ /* 0x000fc00000000000 */
        /* <DEDUP_REMOVED lines=11> */
.L_x_17:


//--------------------- .nv.shared._Z15lb_keogh_kernelPKfS0_S0_Pfiii --------------------------
	.section	.nv.shared._Z15lb_keogh_kernelPKfS0_S0_Pfiii,"aw",@nobits
	.sectionflags	@""
	.align	16
	.zero		1024


//--------------------- .nv.shared.reserved.0     --------------------------
	.section	.nv.shared.reserved.0,"aw",@nobits
	.weak		__nv_reservedSMEM_offset_0_alias
	.size		__nv_reservedSMEM_offset_0_alias, 0, 64
	.other		__nv_reservedSMEM_offset_0_alias,@"STO_CUDA_RESERVED_SHARED STV_DEFAULT"
__nv_reservedSMEM_offset_0_alias:
	.zero		0
	.zero		64


//--------------------- .nv.constant0._Z15lb_keogh_kernelPKfS0_S0_Pfiii --------------------------
	.section	.nv.constant0._Z15lb_keogh_kernelPKfS0_S0_Pfiii,"a",@progbits
	.sectionflags	@""
	.align	4
.nv.constant0._Z15lb_keogh_kernelPKfS0_S0_Pfiii:
	.zero		940


//--------------------- SYMBOLS --------------------------

	.type		.nv.reservedSmem.offset0,@object
	.size		.nv.reservedSmem.offset0,0x4
	.type		.nv.reservedSmem.cap,@object
	.size		.nv.reservedSmem.cap,0x4
